.version 3.1
.target sm_20
.global .s32  gresult;
.entry main {
   .reg .s32 a, b;

   ld.global.s32  b, [gresult];
   mul24.lo.s32   a, b, 45;
   st.global.s32 [gresult], a;

L1:
   ld.global.s32  b, [gresult];
   mul24.lo.u32   a, 45, b;
   st.global.s32 [gresult], a;

L2:
   ld.global.s32  b, [gresult];
   mul24.hi.s32   a, b, 44;
   st.global.s32 [gresult], a;

L3:
   ld.global.s32  b, [gresult];
   mul24.hi.s32   a, a, b;
   st.global.s32 [gresult], a;

L6:
   exit;
}


// ===== COMPILED SASS (sm_100) =====

	.target	sm_100

	.elftype	@"ET_EXEC"


//--------------------- .note.nv.tkinfo           --------------------------
	.section	.note.nv.tkinfo,"",@"SHT_NOTE"
	.sectionflags	@"SHF_NOTE_NV_TKINFO"
	.tkinfo
        /*0018*/ 	.word	0x00000002
        /*0030*/ 	.string	""
        /*0030*/ 	.string	"ptxas"
        /*0030*/ 	.string	"Cuda compilation tools, release 13.0, V13.0.88"
        /*0030*/ 	.string	"Build cuda_13.0.r13.0/compiler.36424714_0"
        /*0030*/ 	.string	"-arch sm_100 "



//--------------------- .note.nv.cuinfo           --------------------------
	.section	.note.nv.cuinfo,"",@"SHT_NOTE"
	.sectionflags	@"SHF_NOTE_NV_CUINFO"
        /*0018*/ 	.short	0x0002
        /*001a*/ 	.short	0x0014
        /*001c*/ 	.short	0x0082
	.zero		2


//--------------------- .nv.info                  --------------------------
	.section	.nv.info,"",@"SHT_CUDA_INFO"
	.align	4


	//----- nvinfo : EIATTR_REGCOUNT
	.align		4
        /*0000*/ 	.byte	0x04, 0x2f
        /*0002*/ 	.short	(.L_2 - .L_1)
	.align		4
.L_1:
        /*0004*/ 	.word	index@(main)
        /*0008*/ 	.word	0x00000008


	//----- nvinfo : EIATTR_FRAME_SIZE
	.align		4
.L_2:
        /*000c*/ 	.byte	0x04, 0x11
        /*000e*/ 	.short	(.L_4 - .L_3)
	.align		4
.L_3:
        /*0010*/ 	.word	index@(main)
        /*0014*/ 	.word	0x00000000


	//----- nvinfo : EIATTR_MIN_STACK_SIZE
	.align		4
.L_4:
        /*0018*/ 	.byte	0x04, 0x12
        /*001a*/ 	.short	(.L_6 - .L_5)
	.align		4
.L_5:
        /*001c*/ 	.word	index@(main)
        /*0020*/ 	.word	0x00000000
.L_6:


//--------------------- .nv.compat                --------------------------
	.section	.nv.compat,"",@"SHT_CUDA_COMPAT_INFO"
	.align	4
        /*0000*/ 	.byte	0x02, 0x09, 0x00, 0x00, 0x02, 0x02, 0x01, 0x00, 0x02, 0x05, 0x05, 0x00, 0x03, 0x07, 0x01, 0x01
        /*0010*/ 	.byte	0x02, 0x03, 0x00, 0x00, 0x02, 0x06, 0x01, 0x00, 0x04, 0x0b, 0x08, 0x00, 0x09, 0x00, 0x00, 0x00
        /*0020*/ 	.byte	0x00, 0x00, 0x00, 0x00


//--------------------- .nv.info.main             --------------------------
	.section	.nv.info.main,"",@"SHT_CUDA_INFO"
	.sectionflags	@""
	.align	4


	//----- nvinfo : EIATTR_CUDA_API_VERSION
	.align		4
        /*0000*/ 	.byte	0x04, 0x37
        /*0002*/ 	.short	(.L_8 - .L_7)
.L_7:
        /*0004*/ 	.word	0x00000082


	//----- nvinfo : EIATTR_SPARSE_MMA_MASK
	.align		4
.L_8:
        /*0008*/ 	.byte	0x03, 0x50
        /*000a*/ 	.short	0x0000


	//----- nvinfo : EIATTR_MAXREG_COUNT
	.align		4
        /*000c*/ 	.byte	0x03, 0x1b
        /*000e*/ 	.short	0x00ff


	//----- nvinfo : EIATTR_MERCURY_ISA_VERSION
	.align		4
        /*0010*/ 	.byte	0x03, 0x5f
        /*0012*/ 	.short	0x0101


	//----- nvinfo : EIATTR_VRC_CTA_INIT_COUNT
	.align		4
        /*0014*/ 	.byte	0x02, 0x4a
	.zero		1
	.zero		1


	//----- nvinfo : EIATTR_EXIT_INSTR_OFFSETS
	.align		4
        /*0018*/ 	.byte	0x04, 0x1c
        /*001a*/ 	.short	(.L_10 - .L_9)


	//   ....[0]....
.L_9:
        /*001c*/ 	.word	0x00000130


	//----- nvinfo : EIATTR_SW_WAR
	.align		4
.L_10:
        /*0020*/ 	.byte	0x04, 0x36
        /*0022*/ 	.short	(.L_12 - .L_11)
.L_11:
        /*0024*/ 	.word	0x00000008
.L_12:


//--------------------- .nv.callgraph             --------------------------
	.section	.nv.callgraph,"",@"SHT_CUDA_CALLGRAPH"
	.align	4
	.sectionentsize	8
	.align		4
        /*0000*/ 	.word	0x00000000
	.align		4
        /*0004*/ 	.word	0xffffffff
	.align		4
        /*0008*/ 	.word	0x00000000
	.align		4
        /*000c*/ 	.word	0xfffffffe
	.align		4
        /*0010*/ 	.word	0x00000000
	.align		4
        /*0014*/ 	.word	0xfffffffd
	.align		4
        /*0018*/ 	.word	0x00000000
	.align		4
        /*001c*/ 	.word	0xfffffffc


//--------------------- .nv.constant4             --------------------------
	.section	.nv.constant4,"a",@progbits
	.align	8
	.align		8
.nv.constant4:
        /*0000*/ 	.dword	gresult


//--------------------- .text.main                --------------------------
	.section	.text.main,"ax",@progbits
	.align	128
.text.main:
        .type           main,@function
        .size           main,(.L_x_1 - main)
        .other          main,@"STO_CUDA_ENTRY STV_DEFAULT"
main:
[----:B------:R-:W-:Y:S08]  /*0000*/  LDC R1, c[0x0][0x37c] ;  /* 0x0000df00ff017b82 */ /* 0x000ff00000000800 */
[----:B------:R-:W0:Y:S01]  /*0010*/  LDC.64 R2, c[0x4][RZ] ;  /* 0x01000000ff027b82 */ /* 0x000e220000000a00 */
[----:B------:R-:W0:Y:S02]  /*0020*/  LDCU.64 UR4, c[0x0][0x358] ;  /* 0x00006b00ff0477ac */ /* 0x000e240008000a00 */
[----:B0-----:R-:W2:Y:S02]  /*0030*/  LDG.E R0, desc[UR4][R2.64] ;  /* 0x0000000402007981 */ /* 0x001ea4000c1e1900 */
[----:B--2---:R-:W-:-:S05]  /*0040*/  SGXT R0, R0, 0x18 ;  /* 0x000000180000781a */ /* 0x004fca0000000200 */
[----:B------:R-:W-:-:S05]  /*0050*/  IMAD R0, R0, 0x2d, RZ ;  /* 0x0000002d00007824 */ /* 0x000fca00078e02ff */
[----:B------:R-:W-:-:S05]  /*0060*/  PRMT R0, R0, 0x7210, RZ ;  /* 0x0000721000007816 */ /* 0x000fca00000000ff */
[----:B------:R-:W-:-:S05]  /*0070*/  IMAD R0, R0, 0x2d, RZ ;  /* 0x0000002d00007824 */ /* 0x000fca00078e02ff */
[----:B------:R-:W-:-:S05]  /*0080*/  SGXT R0, R0, 0x18 ;  /* 0x000000180000781a */ /* 0x000fca0000000200 */
[----:B------:R-:W-:-:S03]  /*0090*/  IMAD.WIDE R4, R0, 0x2c, RZ ;  /* 0x0000002c00047825 */ /* 0x000fc600078e02ff */
[----:B------:R-:W-:-:S04]  /*00a0*/  SHF.R.S32.HI R0, RZ, 0x10, R4 ;  /* 0x00000010ff007819 */ /* 0x000fc80000011404 */
[----:B------:R-:W-:-:S04]  /*00b0*/  PRMT R0, R0, 0x5410, R5 ;  /* 0x0000541000007816 */ /* 0x000fc80000000005 */
[C---:B------:R-:W-:Y:S02]  /*00c0*/  SGXT R4, R0.reuse, 0x18 ;  /* 0x000000180004781a */ /* 0x040fe40000000200 */
[----:B------:R-:W-:-:S05]  /*00d0*/  SGXT R5, R0, 0x18 ;  /* 0x000000180005781a */ /* 0x000fca0000000200 */
[----:B------:R-:W-:-:S04]  /*00e0*/  IMAD.WIDE R4, R4, R5, RZ ;  /* 0x0000000504047225 */ /* 0x000fc800078e02ff */
[----:B------:R-:W-:Y:S01]  /*00f0*/  IMAD.MOV.U32 R0, RZ, RZ, R5 ;  /* 0x000000ffff007224 */ /* 0x000fe200078e0005 */
[----:B------:R-:W-:-:S04]  /*0100*/  SHF.R.S32.HI R5, RZ, 0x10, R4 ;  /* 0x00000010ff057819 */ /* 0x000fc80000011404 */
[----:B------:R-:W-:-:S05]  /*0110*/  PRMT R5, R5, 0x5410, R0 ;  /* 0x0000541005057816 */ /* 0x000fca0000000000 */
[----:B------:R-:W-:Y:S01]  /*0120*/  STG.E desc[UR4][R2.64], R5 ;  /* 0x0000000502007986 */ /* 0x000fe2000c101904 */
[----:B------:R-:W-:Y:S05]  /*0130*/  EXIT ;  /* 0x000000000000794d */ /* 0x000fea0003800000 */
.L_x_0:
[----:B------:R-:W-:-:S00]  /*0140*/  BRA `(.L_x_0) ;  /* 0xfffffffc00fc7947 */ /* 0x000fc0000383ffff */
[----:B------:R-:W-:-:S00]  /*0150*/  NOP ;  /* 0x0000000000007918 */ /* 0x000fc00000000000 */
        /* <DEDUP_REMOVED lines=10> */
.L_x_1:


//--------------------- .nv.shared.reserved.0     --------------------------
	.section	.nv.shared.reserved.0,"aw",@nobits
	.weak		__nv_reservedSMEM_offset_0_alias
	.size		__nv_reservedSMEM_offset_0_alias, 0, 64
	.other		__nv_reservedSMEM_offset_0_alias,@"STO_CUDA_RESERVED_SHARED STV_DEFAULT"
__nv_reservedSMEM_offset_0_alias:
	.zero		0
	.zero		64


//--------------------- .nv.global                --------------------------
	.section	.nv.global,"aw",@nobits
	.align	4
.nv.global:
	.type		gresult,@object
	.size		gresult,(.L_0 - gresult)
gresult:
	.zero		4
.L_0:


//--------------------- .nv.constant0.main        --------------------------
	.section	.nv.constant0.main,"a",@progbits
	.sectionflags	@""
	.align	4
.nv.constant0.main:
	.zero		896


//--------------------- SYMBOLS --------------------------

	.type		.nv.reservedSmem.offset0,@object
	.size		.nv.reservedSmem.offset0,0x4
